//
// Generated by NVIDIA NVVM Compiler
//
// Compiler Build ID: CL-36424714
// Cuda compilation tools, release 13.0, V13.0.88
// Based on NVVM 20.0.0
//

.version 9.0
.target sm_100
.address_size 64

	// .globl	_Z4aaddPj
// _ZZ4aaddPjE1s has been demoted

.visible .entry _Z4aaddPj(
	.param .u64 .ptr .align 1 _Z4aaddPj_param_0
)
{
	.reg .pred 	%p<2>;
	.reg .b32 	%r<6>;
	.reg .b64 	%rd<3>;
	// demoted variable
	.shared .align 4 .u32 _ZZ4aaddPjE1s;
	ld.param.u64 	%rd1, [_Z4aaddPj_param_0];
	cvta.to.global.u64 	%rd2, %rd1;
	ld.global.u32 	%r1, [%rd2];
	st.shared.u32 	[_ZZ4aaddPjE1s], %r1;
	mov.u32 	%r2, %tid.x;
	setp.ne.s32 	%p1, %r2, 1;
	selp.u32 	%r3, 1, 0, %p1;
	atom.shared.add.u32 	%r4, [_ZZ4aaddPjE1s], %r3;
	ld.shared.u32 	%r5, [_ZZ4aaddPjE1s];
	st.global.u32 	[%rd2], %r5;
	ret;

}


// ===== COMPILED SASS (sm_100) =====

	.target	sm_100

	.elftype	@"ET_EXEC"


//--------------------- .note.nv.tkinfo           --------------------------
	.section	.note.nv.tkinfo,"",@"SHT_NOTE"
	.sectionflags	@"SHF_NOTE_NV_TKINFO"
	.tkinfo
        /*0018*/ 	.word	0x00000002
        /*0030*/ 	.string	""
        /*0030*/ 	.string	"ptxas"
        /*0030*/ 	.string	"Cuda compilation tools, release 13.0, V13.0.88"
        /*0030*/ 	.string	"Build cuda_13.0.r13.0/compiler.36424714_0"
        /*0030*/ 	.string	"-arch sm_100 -m 64 "



//--------------------- .note.nv.cuinfo           --------------------------
	.section	.note.nv.cuinfo,"",@"SHT_NOTE"
	.sectionflags	@"SHF_NOTE_NV_CUINFO"
        /*0018*/ 	.short	0x0002
        /*001a*/ 	.short	0x0064
        /*001c*/ 	.short	0x0082
	.zero		2


//--------------------- .nv.info                  --------------------------
	.section	.nv.info,"",@"SHT_CUDA_INFO"
	.align	4


	//----- nvinfo : EIATTR_REGCOUNT
	.align		4
        /*0000*/ 	.byte	0x04, 0x2f
        /*0002*/ 	.short	(.L_1 - .L_0)
	.align		4
.L_0:
        /*0004*/ 	.word	index@(_Z4aaddPj)
        /*0008*/ 	.word	0x00000009


	//----- nvinfo : EIATTR_FRAME_SIZE
	.align		4
.L_1:
        /*000c*/ 	.byte	0x04, 0x11
        /*000e*/ 	.short	(.L_3 - .L_2)
	.align		4
.L_2:
        /*0010*/ 	.word	index@(_Z4aaddPj)
        /*0014*/ 	.word	0x00000000


	//----- nvinfo : EIATTR_MIN_STACK_SIZE
	.align		4
.L_3:
        /*0018*/ 	.byte	0x04, 0x12
        /*001a*/ 	.short	(.L_5 - .L_4)
	.align		4
.L_4:
        /*001c*/ 	.word	index@(_Z4aaddPj)
        /*0020*/ 	.word	0x00000000
.L_5:


//--------------------- .nv.compat                --------------------------
	.section	.nv.compat,"",@"SHT_CUDA_COMPAT_INFO"
	.align	4
        /*0000*/ 	.byte	0x02, 0x09, 0x00, 0x00, 0x02, 0x02, 0x01, 0x00, 0x02, 0x05, 0x05, 0x00, 0x03, 0x07, 0x01, 0x01
        /*0010*/ 	.byte	0x02, 0x03, 0x00, 0x00, 0x02, 0x06, 0x01, 0x00, 0x04, 0x0b, 0x08, 0x00, 0x09, 0x00, 0x00, 0x00
        /*0020*/ 	.byte	0x00, 0x00, 0x00, 0x00


//--------------------- .nv.info._Z4aaddPj        --------------------------
	.section	.nv.info._Z4aaddPj,"",@"SHT_CUDA_INFO"
	.sectionflags	@""
	.align	4


	//----- nvinfo : EIATTR_CUDA_API_VERSION
	.align		4
        /*0000*/ 	.byte	0x04, 0x37
        /*0002*/ 	.short	(.L_7 - .L_6)
.L_6:
        /*0004*/ 	.word	0x00000082


	//----- nvinfo : EIATTR_KPARAM_INFO
	.align		4
.L_7:
        /*0008*/ 	.byte	0x04, 0x17
        /*000a*/ 	.short	(.L_9 - .L_8)
.L_8:
        /*000c*/ 	.word	0x00000000
        /*0010*/ 	.short	0x0000
        /*0012*/ 	.short	0x0000
        /*0014*/ 	.byte	0x00, 0xf5, 0x21, 0x00


	//----- nvinfo : EIATTR_SPARSE_MMA_MASK
	.align		4
.L_9:
        /*0018*/ 	.byte	0x03, 0x50
        /*001a*/ 	.short	0x0000


	//----- nvinfo : EIATTR_MAXREG_COUNT
	.align		4
        /*001c*/ 	.byte	0x03, 0x1b
        /*001e*/ 	.short	0x00ff


	//----- nvinfo : EIATTR_MERCURY_ISA_VERSION
	.align		4
        /*0020*/ 	.byte	0x03, 0x5f
        /*0022*/ 	.short	0x0101


	//----- nvinfo : EIATTR_INT_WARP_WIDE_INSTR_OFFSETS
	.align		4
        /*0024*/ 	.byte	0x04, 0x31
        /*0026*/ 	.short	(.L_11 - .L_10)


	//   ....[0]....
.L_10:
        /*0028*/ 	.word	0x00000050


	//   ....[1]....
        /*002c*/ 	.word	0x000000d0


	//----- nvinfo : EIATTR_VRC_CTA_INIT_COUNT
	.align		4
.L_11:
        /*0030*/ 	.byte	0x02, 0x4a
	.zero		1
	.zero		1


	//----- nvinfo : EIATTR_EXIT_INSTR_OFFSETS
	.align		4
        /*0034*/ 	.byte	0x04, 0x1c
        /*0036*/ 	.short	(.L_13 - .L_12)


	//   ....[0]....
.L_12:
        /*0038*/ 	.word	0x00000140


	//----- nvinfo : EIATTR_CBANK_PARAM_SIZE
	.align		4
.L_13:
        /*003c*/ 	.byte	0x03, 0x19
        /*003e*/ 	.short	0x0008


	//----- nvinfo : EIATTR_PARAM_CBANK
	.align		4
        /*0040*/ 	.byte	0x04, 0x0a
        /*0042*/ 	.short	(.L_15 - .L_14)
	.align		4
.L_14:
        /*0044*/ 	.word	index@(.nv.constant0._Z4aaddPj)
        /*0048*/ 	.short	0x0380
        /*004a*/ 	.short	0x0008


	//----- nvinfo : EIATTR_SW_WAR
	.align		4
.L_15:
        /*004c*/ 	.byte	0x04, 0x36
        /*004e*/ 	.short	(.L_17 - .L_16)
.L_16:
        /*0050*/ 	.word	0x00000008
.L_17:


//--------------------- .nv.callgraph             --------------------------
	.section	.nv.callgraph,"",@"SHT_CUDA_CALLGRAPH"
	.align	4
	.sectionentsize	8
	.align		4
        /*0000*/ 	.word	0x00000000
	.align		4
        /*0004*/ 	.word	0xffffffff
	.align		4
        /*0008*/ 	.word	0x00000000
	.align		4
        /*000c*/ 	.word	0xfffffffe
	.align		4
        /*0010*/ 	.word	0x00000000
	.align		4
        /*0014*/ 	.word	0xfffffffd
	.align		4
        /*0018*/ 	.word	0x00000000
	.align		4
        /*001c*/ 	.word	0xfffffffc


//--------------------- .text._Z4aaddPj           --------------------------
	.section	.text._Z4aaddPj,"ax",@progbits
	.align	128
        .global         _Z4aaddPj
        .type           _Z4aaddPj,@function
        .size           _Z4aaddPj,(.L_x_1 - _Z4aaddPj)
        .other          _Z4aaddPj,@"STO_CUDA_ENTRY STV_DEFAULT"
_Z4aaddPj:
.text._Z4aaddPj:
[----:B------:R-:W-:Y:S08]  /*0000*/  LDC R1, c[0x0][0x37c] ;  /* 0x0000df00ff017b82 */ /* 0x000ff00000000800 */
[----:B------:R-:W0:Y:S01]  /*0010*/  LDC.64 R2, c[0x0][0x380] ;  /* 0x0000e000ff027b82 */ /* 0x000e220000000a00 */
[----:B------:R-:W0:Y:S02]  /*0020*/  LDCU.64 UR6, c[0x0][0x358] ;  /* 0x00006b00ff0677ac */ /* 0x000e240008000a00 */
[----:B0-----:R-:W2:Y:S05]  /*0030*/  LDG.E R0, desc[UR6][R2.64] ;  /* 0x0000000602007981 */ /* 0x001eaa000c1e1900 */
[----:B------:R-:W0:Y:S01]  /*0040*/  S2UR UR5, SR_CgaCtaId ;  /* 0x00000000000579c3 */ /* 0x000e220000008800 */
[----:B------:R-:W-:Y:S01]  /*0050*/  VOTEU.ANY UR4, UPT, PT ;  /* 0x0000000000047886 */ /* 0x000fe200038e0100 */
[----:B------:R-:W1:Y:S01]  /*0060*/  S2R R4, SR_TID.X ;  /* 0x0000000000047919 */ /* 0x000e620000002100 */
[----:B------:R-:W-:Y:S01]  /*0070*/  UFLO.U32 UR4, UR4 ;  /* 0x00000004000472bd */ /* 0x000fe200080e0000 */
[----:B------:R-:W3:Y:S01]  /*0080*/  S2R R5, SR_LANEID ;  /* 0x0000000000057919 */ /* 0x000ee20000000000 */
[----:B-1----:R-:W-:-:S04]  /*0090*/  ISETP.NE.AND P0, PT, R4, 0x1, PT ;  /* 0x000000010400780c */ /* 0x002fc80003f05270 */
[----:B------:R-:W-:Y:S02]  /*00a0*/  SEL R4, RZ, 0x1, !P0 ;  /* 0x00000001ff047807 */ /* 0x000fe40004000000 */
[----:B---3--:R-:W-:Y:S01]  /*00b0*/  ISETP.EQ.U32.AND P0, PT, R5, UR4, PT ;  /* 0x0000000405007c0c */ /* 0x008fe2000bf02070 */
[----:B------:R-:W-:Y:S01]  /*00c0*/  UMOV UR4, 0x400 ;  /* 0x0000040000047882 */ /* 0x000fe20000000000 */
[----:B------:R-:W1:Y:S01]  /*00d0*/  REDUX.SUM UR8, R4 ;  /* 0x00000000040873c4 */ /* 0x000e62000000c000 */
[----:B0-----:R-:W-:Y:S01]  /*00e0*/  ULEA UR4, UR5, UR4, 0x18 ;  /* 0x0000000405047291 */ /* 0x001fe2000f8ec0ff */
[----:B-1----:R-:W-:-:S08]  /*00f0*/  IMAD.U32 R6, RZ, RZ, UR8 ;  /* 0x00000008ff067e24 */ /* 0x002fd0000f8e00ff */
[----:B--2---:R-:W-:Y:S04]  /*0100*/  STS [UR4], R0 ;  /* 0x00000000ff007988 */ /* 0x004fe80008000804 */
[----:B------:R-:W-:Y:S04]  /*0110*/  @P0 ATOMS.ADD RZ, [UR4], R6 ;  /* 0x00000006ffff098c */ /* 0x000fe80008000004 */
[----:B------:R-:W0:Y:S04]  /*0120*/  LDS R5, [UR4] ;  /* 0x00000004ff057984 */ /* 0x000e280008000800 */
[----:B0-----:R-:W-:Y:S01]  /*0130*/  STG.E desc[UR6][R2.64], R5 ;  /* 0x0000000502007986 */ /* 0x001fe2000c101906 */
[----:B------:R-:W-:Y:S05]  /*0140*/  EXIT ;  /* 0x000000000000794d */ /* 0x000fea0003800000 */
.L_x_0:
[----:B------:R-:W-:-:S00]  /*0150*/  BRA `(.L_x_0) ;  /* 0xfffffffc00fc7947 */ /* 0x000fc0000383ffff */
[----:B------:R-:W-:-:S00]  /*0160*/  NOP ;  /* 0x0000000000007918 */ /* 0x000fc00000000000 */
        /* <DEDUP_REMOVED lines=9> */
.L_x_1:


//--------------------- .nv.shared._Z4aaddPj      --------------------------
	.section	.nv.shared._Z4aaddPj,"aw",@nobits
	.sectionflags	@""
	.align	4
.nv.shared._Z4aaddPj:
	.zero		1028


//--------------------- .nv.shared.reserved.0     --------------------------
	.section	.nv.shared.reserved.0,"aw",@nobits
	.weak		__nv_reservedSMEM_offset_0_alias
	.size		__nv_reservedSMEM_offset_0_alias, 0, 64
	.other		__nv_reservedSMEM_offset_0_alias,@"STO_CUDA_RESERVED_SHARED STV_DEFAULT"
__nv_reservedSMEM_offset_0_alias:
	.zero		0
	.zero		64


//--------------------- .nv.constant0._Z4aaddPj   --------------------------
	.section	.nv.constant0._Z4aaddPj,"a",@progbits
	.sectionflags	@""
	.align	4
.nv.constant0._Z4aaddPj:
	.zero		904


//--------------------- SYMBOLS --------------------------

	.type		.nv.reservedSmem.offset0,@object
	.size		.nv.reservedSmem.offset0,0x4
	.type		.nv.reservedSmem.cap,@object
	.size		.nv.reservedSmem.cap,0x4
